//
// Generated by NVIDIA NVVM Compiler
//
// Compiler Build ID: CL-36424714
// Cuda compilation tools, release 13.0, V13.0.88
// Based on NVVM 20.0.0
//

.version 9.0
.target sm_100
.address_size 64

	// .globl	_Z4permPKtPii
.extern .func __assertfail
(
	.param .b64 __assertfail_param_0,
	.param .b64 __assertfail_param_1,
	.param .b32 __assertfail_param_2,
	.param .b64 __assertfail_param_3,
	.param .b64 __assertfail_param_4
)
;
.global .align 1 .b8 __unnamed_1[46] = {118, 111, 105, 100, 32, 112, 101, 114, 109, 40, 99, 111, 110, 115, 116, 32, 117, 110, 115, 105, 103, 110, 101, 100, 32, 115, 104, 111, 114, 116, 32, 42, 44, 32, 105, 110, 116, 32, 42, 44, 32, 105, 110, 116, 41};
.global .align 1 .b8 $str[13] = {105, 100, 91, 116, 93, 32, 33, 61, 32, 57, 57, 57};
.global .align 1 .b8 $str$1[27] = {47, 116, 109, 112, 47, 115, 97, 115, 115, 95, 99, 117, 95, 50, 99, 97, 100, 100, 97, 111, 101, 47, 107, 46, 99, 117};
.global .align 1 .b8 $str$2[11] = {105, 100, 91, 116, 93, 32, 60, 32, 110, 116};

.visible .entry _Z4permPKtPii(
	.param .u64 .ptr .align 1 _Z4permPKtPii_param_0,
	.param .u64 .ptr .align 1 _Z4permPKtPii_param_1,
	.param .u32 _Z4permPKtPii_param_2
)
{
	.reg .pred 	%p<49>;
	.reg .b16 	%rs<212>;
	.reg .b32 	%r<120>;
	.reg .b64 	%rd<47>;

	ld.param.u64 	%rd13, [_Z4permPKtPii_param_0];
	ld.param.u64 	%rd14, [_Z4permPKtPii_param_1];
	ld.param.u32 	%r30, [_Z4permPKtPii_param_2];
	cvta.to.global.u64 	%rd1, %rd13;
	cvta.to.global.u64 	%rd2, %rd14;
	mov.u32 	%r1, %tid.x;
	setp.ne.s32 	%p1, %r1, 0;
	mul.wide.s32 	%rd15, %r30, 4;
	add.s64 	%rd3, %rd2, %rd15;
	@%p1 bra 	$L__BB0_2;
	mov.b32 	%r31, 0;
	st.global.u32 	[%rd3], %r31;
$L__BB0_2:
	setp.ge.s32 	%p2, %r1, %r30;
	@%p2 bra 	$L__BB0_5;
	mov.u32 	%r2, %ntid.x;
	mov.u32 	%r110, %r1;
$L__BB0_4:
	mul.wide.s32 	%rd16, %r110, 4;
	add.s64 	%rd17, %rd2, %rd16;
	st.global.u32 	[%rd17], %r110;
	add.s32 	%r110, %r110, %r2;
	setp.lt.s32 	%p3, %r110, %r30;
	@%p3 bra 	$L__BB0_4;
$L__BB0_5:
	bar.sync 	0;
	mov.u32 	%r5, %ntid.x;
	not.b32 	%r32, %r1;
	add.s32 	%r6, %r30, %r32;
	add.s64 	%rd4, %rd1, 8;
	add.s64 	%rd5, %rd2, 16;
	mov.b16 	%rs210, 1;
	mov.u64 	%rd19, $str;
$L__BB0_6:
	cvt.u32.u16 	%r33, %rs210;
	and.b32  	%r34, %r33, 255;
	{ 
	.reg .pred 	%p1; 
	.reg .pred 	%p2; 
	setp.ne.u32 	%p1, %r34, 0; 
	bar.red.or.pred 	%p2, 0, %p1; 
	selp.u32 	%r35, 1, 0, %p2; 
	}
	setp.eq.s32 	%p4, %r35, 0;
	@%p4 bra 	$L__BB0_58;
	setp.ge.s32 	%p5, %r1, %r30;
	mov.b16 	%rs210, 0;
	@%p5 bra 	$L__BB0_56;
	mov.b16 	%rs175, 0;
	mov.b32 	%r111, 0;
	mov.u16 	%rs176, %rs175;
	mov.u32 	%r112, %r1;
	mov.u16 	%rs210, %rs175;
$L__BB0_9:
	mul.lo.s32 	%r37, %r5, %r111;
	sub.s32 	%r9, %r6, %r37;
	mul.wide.s32 	%rd18, %r112, 4;
	add.s64 	%rd6, %rd2, %rd18;
	ld.global.u32 	%r113, [%rd6];
	setp.ne.s32 	%p6, %r113, 999;
	@%p6 bra 	$L__BB0_11;
	cvta.global.u64 	%rd20, %rd19;
	mov.u64 	%rd21, $str$1;
	cvta.global.u64 	%rd22, %rd21;
	mov.u64 	%rd23, __unnamed_1;
	cvta.global.u64 	%rd24, %rd23;
	{ // callseq 0, 0
	.param .b64 param0;
	st.param.b64 	[param0], %rd20;
	.param .b64 param1;
	st.param.b64 	[param1], %rd22;
	.param .b32 param2;
	st.param.b32 	[param2], 17;
	.param .b64 param3;
	st.param.b64 	[param3], %rd24;
	.param .b64 param4;
	st.param.b64 	[param4], 1;
	call.uni 
	__assertfail, 
	(
	param0, 
	param1, 
	param2, 
	param3, 
	param4
	);
	} // callseq 0
	ld.global.u32 	%r113, [%rd6];
$L__BB0_11:
	setp.lt.s32 	%p7, %r113, %r30;
	@%p7 bra 	$L__BB0_13;
	mov.u64 	%rd25, $str$2;
	cvta.global.u64 	%rd26, %rd25;
	mov.u64 	%rd27, $str$1;
	cvta.global.u64 	%rd28, %rd27;
	mov.u64 	%rd29, __unnamed_1;
	cvta.global.u64 	%rd30, %rd29;
	{ // callseq 1, 0
	.param .b64 param0;
	st.param.b64 	[param0], %rd26;
	.param .b64 param1;
	st.param.b64 	[param1], %rd28;
	.param .b32 param2;
	st.param.b32 	[param2], 18;
	.param .b64 param3;
	st.param.b64 	[param3], %rd30;
	.param .b64 param4;
	st.param.b64 	[param4], 1;
	call.uni 
	__assertfail, 
	(
	param0, 
	param1, 
	param2, 
	param3, 
	param4
	);
	} // callseq 1
$L__BB0_13:
	add.s32 	%r118, %r112, 1;
	setp.ge.s32 	%p8, %r118, %r30;
	@%p8 bra 	$L__BB0_55;
	mul.wide.s32 	%rd31, %r112, 2;
	add.s64 	%rd7, %rd1, %rd31;
	mad.lo.s32 	%r38, %r5, %r111, %r1;
	sub.s32 	%r39, %r30, %r38;
	add.s32 	%r40, %r39, -2;
	setp.lt.u32 	%p9, %r40, 7;
	@%p9 bra 	$L__BB0_34;
	and.b32  	%r41, %r9, -8;
	neg.s32 	%r114, %r41;
	mov.u32 	%r115, %r112;
$L__BB0_16:
	.pragma "nounroll";
	mul.wide.s32 	%rd32, %r118, 2;
	add.s64 	%rd8, %rd4, %rd32;
	mul.wide.s32 	%rd33, %r118, 4;
	add.s64 	%rd9, %rd5, %rd33;
	ld.global.u16 	%rs77, [%rd8+-8];
	ld.global.u16 	%rs181, [%rd7];
	min.u16 	%rs80, %rs77, %rs181;
	max.u16 	%rs81, %rs77, %rs181;
	sub.s16 	%rs82, %rs81, %rs80;
	setp.gt.u16 	%p10, %rs82, 1;
	@%p10 bra 	$L__BB0_18;
	ld.global.u32 	%r42, [%rd6];
	atom.global.min.s32 	%r43, [%rd9+-16], %r42;
	ld.global.u32 	%r44, [%rd6];
	setp.eq.s32 	%p11, %r43, %r44;
	selp.b16 	%rs210, %rs210, 1, %p11;
	atom.global.min.s32 	%r45, [%rd6], %r43;
	ld.global.u16 	%rs181, [%rd7];
$L__BB0_18:
	ld.global.u16 	%rs83, [%rd8+-6];
	min.u16 	%rs85, %rs83, %rs181;
	max.u16 	%rs86, %rs83, %rs181;
	sub.s16 	%rs87, %rs86, %rs85;
	setp.gt.u16 	%p12, %rs87, 1;
	@%p12 bra 	$L__BB0_20;
	ld.global.u32 	%r46, [%rd6];
	atom.global.min.s32 	%r47, [%rd9+-12], %r46;
	ld.global.u32 	%r48, [%rd6];
	setp.eq.s32 	%p13, %r47, %r48;
	selp.b16 	%rs210, %rs210, 1, %p13;
	atom.global.min.s32 	%r49, [%rd6], %r47;
	ld.global.u16 	%rs181, [%rd7];
$L__BB0_20:
	ld.global.u16 	%rs88, [%rd8+-4];
	min.u16 	%rs90, %rs88, %rs181;
	max.u16 	%rs91, %rs88, %rs181;
	sub.s16 	%rs92, %rs91, %rs90;
	setp.gt.u16 	%p14, %rs92, 1;
	@%p14 bra 	$L__BB0_22;
	ld.global.u32 	%r50, [%rd6];
	atom.global.min.s32 	%r51, [%rd9+-8], %r50;
	ld.global.u32 	%r52, [%rd6];
	setp.eq.s32 	%p15, %r51, %r52;
	selp.b16 	%rs210, %rs210, 1, %p15;
	atom.global.min.s32 	%r53, [%rd6], %r51;
	ld.global.u16 	%rs181, [%rd7];
$L__BB0_22:
	ld.global.u16 	%rs93, [%rd8+-2];
	min.u16 	%rs95, %rs93, %rs181;
	max.u16 	%rs96, %rs93, %rs181;
	sub.s16 	%rs97, %rs96, %rs95;
	setp.gt.u16 	%p16, %rs97, 1;
	@%p16 bra 	$L__BB0_24;
	ld.global.u32 	%r54, [%rd6];
	atom.global.min.s32 	%r55, [%rd9+-4], %r54;
	ld.global.u32 	%r56, [%rd6];
	setp.eq.s32 	%p17, %r55, %r56;
	selp.b16 	%rs210, %rs210, 1, %p17;
	atom.global.min.s32 	%r57, [%rd6], %r55;
	ld.global.u16 	%rs181, [%rd7];
$L__BB0_24:
	ld.global.u16 	%rs98, [%rd8];
	min.u16 	%rs100, %rs98, %rs181;
	max.u16 	%rs101, %rs98, %rs181;
	sub.s16 	%rs102, %rs101, %rs100;
	setp.gt.u16 	%p18, %rs102, 1;
	@%p18 bra 	$L__BB0_26;
	ld.global.u32 	%r58, [%rd6];
	atom.global.min.s32 	%r59, [%rd9], %r58;
	ld.global.u32 	%r60, [%rd6];
	setp.eq.s32 	%p19, %r59, %r60;
	selp.b16 	%rs210, %rs210, 1, %p19;
	atom.global.min.s32 	%r61, [%rd6], %r59;
	ld.global.u16 	%rs181, [%rd7];
$L__BB0_26:
	ld.global.u16 	%rs103, [%rd8+2];
	min.u16 	%rs105, %rs103, %rs181;
	max.u16 	%rs106, %rs103, %rs181;
	sub.s16 	%rs107, %rs106, %rs105;
	setp.gt.u16 	%p20, %rs107, 1;
	@%p20 bra 	$L__BB0_28;
	ld.global.u32 	%r62, [%rd6];
	atom.global.min.s32 	%r63, [%rd9+4], %r62;
	ld.global.u32 	%r64, [%rd6];
	setp.eq.s32 	%p21, %r63, %r64;
	selp.b16 	%rs210, %rs210, 1, %p21;
	atom.global.min.s32 	%r65, [%rd6], %r63;
	ld.global.u16 	%rs181, [%rd7];
$L__BB0_28:
	ld.global.u16 	%rs108, [%rd8+4];
	min.u16 	%rs110, %rs108, %rs181;
	max.u16 	%rs111, %rs108, %rs181;
	sub.s16 	%rs112, %rs111, %rs110;
	setp.gt.u16 	%p22, %rs112, 1;
	@%p22 bra 	$L__BB0_30;
	ld.global.u32 	%r66, [%rd6];
	atom.global.min.s32 	%r67, [%rd9+8], %r66;
	ld.global.u32 	%r68, [%rd6];
	setp.eq.s32 	%p23, %r67, %r68;
	selp.b16 	%rs210, %rs210, 1, %p23;
	atom.global.min.s32 	%r69, [%rd6], %r67;
	ld.global.u16 	%rs181, [%rd7];
$L__BB0_30:
	ld.global.u16 	%rs113, [%rd8+6];
	min.u16 	%rs115, %rs113, %rs181;
	max.u16 	%rs116, %rs113, %rs181;
	sub.s16 	%rs117, %rs116, %rs115;
	setp.gt.u16 	%p24, %rs117, 1;
	@%p24 bra 	$L__BB0_32;
	ld.global.u32 	%r70, [%rd6];
	atom.global.min.s32 	%r71, [%rd9+12], %r70;
	ld.global.u32 	%r72, [%rd6];
	setp.eq.s32 	%p25, %r71, %r72;
	selp.b16 	%rs210, %rs210, 1, %p25;
	atom.global.min.s32 	%r73, [%rd6], %r71;
$L__BB0_32:
	add.s32 	%r118, %r118, 8;
	add.s32 	%r115, %r115, 8;
	add.s32 	%r114, %r114, 8;
	setp.ne.s32 	%p26, %r114, 0;
	@%p26 bra 	$L__BB0_16;
	add.s32 	%r118, %r115, 1;
$L__BB0_34:
	mul.lo.s32 	%r74, %r5, %r111;
	sub.s32 	%r75, %r6, %r74;
	and.b32  	%r76, %r75, 7;
	setp.eq.s32 	%p27, %r76, 0;
	@%p27 bra 	$L__BB0_55;
	cvt.u16.u32 	%rs119, %r5;
	mul.lo.s16 	%rs120, %rs176, %rs119;
	cvt.u16.u32 	%rs121, %r1;
	not.b16 	%rs122, %rs121;
	cvt.u16.u32 	%rs123, %r30;
	add.s16 	%rs124, %rs122, %rs123;
	sub.s16 	%rs125, %rs124, %rs120;
	cvt.u32.u16 	%r77, %rs125;
	and.b32  	%r23, %r77, 7;
	add.s32 	%r78, %r23, -1;
	setp.lt.u32 	%p28, %r78, 3;
	@%p28 bra 	$L__BB0_45;
	mul.wide.s32 	%rd34, %r118, 2;
	add.s64 	%rd10, %rd1, %rd34;
	ld.global.u16 	%rs126, [%rd10];
	ld.global.u16 	%rs198, [%rd7];
	min.u16 	%rs129, %rs126, %rs198;
	max.u16 	%rs130, %rs126, %rs198;
	sub.s16 	%rs131, %rs130, %rs129;
	setp.gt.u16 	%p29, %rs131, 1;
	mul.wide.s32 	%rd35, %r118, 4;
	add.s64 	%rd11, %rd2, %rd35;
	@%p29 bra 	$L__BB0_38;
	ld.global.u32 	%r79, [%rd6];
	atom.global.min.s32 	%r80, [%rd11], %r79;
	ld.global.u32 	%r81, [%rd6];
	setp.eq.s32 	%p30, %r80, %r81;
	selp.b16 	%rs210, %rs210, 1, %p30;
	atom.global.min.s32 	%r82, [%rd6], %r80;
	ld.global.u16 	%rs198, [%rd7];
$L__BB0_38:
	ld.global.u16 	%rs132, [%rd10+2];
	min.u16 	%rs134, %rs132, %rs198;
	max.u16 	%rs135, %rs132, %rs198;
	sub.s16 	%rs136, %rs135, %rs134;
	setp.gt.u16 	%p31, %rs136, 1;
	@%p31 bra 	$L__BB0_40;
	ld.global.u32 	%r83, [%rd6];
	atom.global.min.s32 	%r84, [%rd11+4], %r83;
	ld.global.u32 	%r85, [%rd6];
	setp.eq.s32 	%p32, %r84, %r85;
	selp.b16 	%rs210, %rs210, 1, %p32;
	atom.global.min.s32 	%r86, [%rd6], %r84;
	ld.global.u16 	%rs198, [%rd7];
$L__BB0_40:
	ld.global.u16 	%rs137, [%rd10+4];
	min.u16 	%rs139, %rs137, %rs198;
	max.u16 	%rs140, %rs137, %rs198;
	sub.s16 	%rs141, %rs140, %rs139;
	setp.gt.u16 	%p33, %rs141, 1;
	@%p33 bra 	$L__BB0_42;
	ld.global.u32 	%r87, [%rd6];
	atom.global.min.s32 	%r88, [%rd11+8], %r87;
	ld.global.u32 	%r89, [%rd6];
	setp.eq.s32 	%p34, %r88, %r89;
	selp.b16 	%rs210, %rs210, 1, %p34;
	atom.global.min.s32 	%r90, [%rd6], %r88;
	ld.global.u16 	%rs198, [%rd7];
$L__BB0_42:
	ld.global.u16 	%rs142, [%rd10+6];
	min.u16 	%rs144, %rs142, %rs198;
	max.u16 	%rs145, %rs142, %rs198;
	sub.s16 	%rs146, %rs145, %rs144;
	setp.gt.u16 	%p35, %rs146, 1;
	@%p35 bra 	$L__BB0_44;
	ld.global.u32 	%r91, [%rd6];
	atom.global.min.s32 	%r92, [%rd11+12], %r91;
	ld.global.u32 	%r93, [%rd6];
	setp.eq.s32 	%p36, %r92, %r93;
	selp.b16 	%rs210, %rs210, 1, %p36;
	atom.global.min.s32 	%r94, [%rd6], %r92;
$L__BB0_44:
	add.s32 	%r118, %r118, 4;
$L__BB0_45:
	and.b32  	%r95, %r23, 3;
	setp.eq.s32 	%p37, %r95, 0;
	@%p37 bra 	$L__BB0_55;
	cvt.u16.u32 	%rs148, %r5;
	mul.lo.s16 	%rs149, %rs175, %rs148;
	cvt.u16.u32 	%rs150, %r1;
	xor.b16  	%rs151, %rs150, 3;
	cvt.u16.u32 	%rs152, %r30;
	add.s16 	%rs153, %rs151, %rs152;
	sub.s16 	%rs56, %rs153, %rs149;
	and.b16  	%rs154, %rs56, 3;
	setp.eq.s16 	%p38, %rs154, 1;
	@%p38 bra 	$L__BB0_52;
	mul.wide.s32 	%rd36, %r118, 2;
	add.s64 	%rd12, %rd1, %rd36;
	ld.global.u16 	%rs155, [%rd12];
	ld.global.u16 	%rs205, [%rd7];
	min.u16 	%rs158, %rs155, %rs205;
	max.u16 	%rs159, %rs155, %rs205;
	sub.s16 	%rs160, %rs159, %rs158;
	setp.gt.u16 	%p39, %rs160, 1;
	@%p39 bra 	$L__BB0_49;
	ld.global.u32 	%r96, [%rd6];
	mul.wide.s32 	%rd37, %r118, 4;
	add.s64 	%rd38, %rd2, %rd37;
	atom.global.min.s32 	%r97, [%rd38], %r96;
	ld.global.u32 	%r98, [%rd6];
	setp.eq.s32 	%p40, %r97, %r98;
	selp.b16 	%rs210, %rs210, 1, %p40;
	atom.global.min.s32 	%r99, [%rd6], %r97;
	ld.global.u16 	%rs205, [%rd7];
$L__BB0_49:
	ld.global.u16 	%rs161, [%rd12+2];
	min.u16 	%rs163, %rs161, %rs205;
	max.u16 	%rs164, %rs161, %rs205;
	sub.s16 	%rs165, %rs164, %rs163;
	setp.gt.u16 	%p41, %rs165, 1;
	@%p41 bra 	$L__BB0_51;
	mul.wide.s32 	%rd39, %r118, 4;
	add.s64 	%rd40, %rd2, %rd39;
	ld.global.u32 	%r100, [%rd6];
	atom.global.min.s32 	%r101, [%rd40+4], %r100;
	ld.global.u32 	%r102, [%rd6];
	setp.eq.s32 	%p42, %r101, %r102;
	selp.b16 	%rs210, %rs210, 1, %p42;
	atom.global.min.s32 	%r103, [%rd6], %r101;
$L__BB0_51:
	add.s32 	%r118, %r118, 2;
$L__BB0_52:
	and.b16  	%rs166, %rs56, 1;
	setp.eq.b16 	%p43, %rs166, 1;
	not.pred 	%p44, %p43;
	@%p44 bra 	$L__BB0_55;
	mul.wide.s32 	%rd41, %r118, 2;
	add.s64 	%rd42, %rd1, %rd41;
	ld.global.u16 	%rs167, [%rd42];
	ld.global.u16 	%rs169, [%rd7];
	min.u16 	%rs171, %rs167, %rs169;
	max.u16 	%rs172, %rs167, %rs169;
	sub.s16 	%rs173, %rs172, %rs171;
	setp.gt.u16 	%p45, %rs173, 1;
	@%p45 bra 	$L__BB0_55;
	mul.wide.s32 	%rd43, %r118, 4;
	add.s64 	%rd44, %rd2, %rd43;
	ld.global.u32 	%r104, [%rd6];
	atom.global.min.s32 	%r105, [%rd44], %r104;
	ld.global.u32 	%r106, [%rd6];
	setp.eq.s32 	%p46, %r105, %r106;
	selp.b16 	%rs210, %rs210, 1, %p46;
	atom.global.min.s32 	%r107, [%rd6], %r105;
$L__BB0_55:
	add.s32 	%r112, %r112, %r5;
	setp.lt.s32 	%p47, %r112, %r30;
	add.s32 	%r111, %r111, 1;
	add.s16 	%rs176, %rs176, 1;
	add.s16 	%rs175, %rs175, 1;
	@%p47 bra 	$L__BB0_9;
$L__BB0_56:
	setp.ne.s32 	%p48, %r1, 0;
	@%p48 bra 	$L__BB0_6;
	mul.wide.s32 	%rd45, %r30, 4;
	add.s64 	%rd46, %rd2, %rd45;
	ld.global.u32 	%r108, [%rd46];
	add.s32 	%r109, %r108, 1;
	st.global.u32 	[%rd46], %r109;
	bra.uni 	$L__BB0_6;
$L__BB0_58:
	bar.sync 	0;
	ret;

}


// ===== COMPILED SASS (sm_100) =====

	.target	sm_100

	.elftype	@"ET_EXEC"


//--------------------- .note.nv.tkinfo           --------------------------
	.section	.note.nv.tkinfo,"",@"SHT_NOTE"
	.sectionflags	@"SHF_NOTE_NV_TKINFO"
	.tkinfo
        /*0018*/ 	.word	0x00000002
        /*0030*/ 	.string	""
        /*0030*/ 	.string	"ptxas"
        /*0030*/ 	.string	"Cuda compilation tools, release 13.0, V13.0.88"
        /*0030*/ 	.string	"Build cuda_13.0.r13.0/compiler.36424714_0"
        /*0030*/ 	.string	"-arch sm_100 -m 64 "



//--------------------- .note.nv.cuinfo           --------------------------
	.section	.note.nv.cuinfo,"",@"SHT_NOTE"
	.sectionflags	@"SHF_NOTE_NV_CUINFO"
        /*0018*/ 	.short	0x0002
        /*001a*/ 	.short	0x0064
        /*001c*/ 	.short	0x0082
	.zero		2


//--------------------- .nv.info                  --------------------------
	.section	.nv.info,"",@"SHT_CUDA_INFO"
	.align	4


	//----- nvinfo : EIATTR_REGCOUNT
	.align		4
        /*0000*/ 	.byte	0x04, 0x2f
        /*0002*/ 	.short	(.L_5 - .L_4)
	.align		4
.L_4:
        /*0004*/ 	.word	index@(_Z4permPKtPii)
        /*0008*/ 	.word	0x0000001a


	//----- nvinfo : EIATTR_FRAME_SIZE
	.align		4
.L_5:
        /*000c*/ 	.byte	0x04, 0x11
        /*000e*/ 	.short	(.L_7 - .L_6)
	.align		4
.L_6:
        /*0010*/ 	.word	index@(_Z4permPKtPii)
        /*0014*/ 	.word	0x00000000


	//----- nvinfo : EIATTR_MIN_STACK_SIZE
	.align		4
.L_7:
        /*0018*/ 	.byte	0x04, 0x12
        /*001a*/ 	.short	(.L_9 - .L_8)
	.align		4
.L_8:
        /*001c*/ 	.word	index@(_Z4permPKtPii)
        /*0020*/ 	.word	0x00000000
.L_9:


//--------------------- .nv.compat                --------------------------
	.section	.nv.compat,"",@"SHT_CUDA_COMPAT_INFO"
	.align	4
        /*0000*/ 	.byte	0x02, 0x09, 0x00, 0x00, 0x02, 0x02, 0x01, 0x00, 0x02, 0x05, 0x05, 0x00, 0x03, 0x07, 0x01, 0x01
        /*0010*/ 	.byte	0x02, 0x03, 0x00, 0x00, 0x02, 0x06, 0x01, 0x00, 0x04, 0x0b, 0x08, 0x00, 0x09, 0x00, 0x00, 0x00
        /*0020*/ 	.byte	0x00, 0x00, 0x00, 0x00


//--------------------- .nv.info._Z4permPKtPii    --------------------------
	.section	.nv.info._Z4permPKtPii,"",@"SHT_CUDA_INFO"
	.sectionflags	@""
	.align	4


	//----- nvinfo : EIATTR_CUDA_API_VERSION
	.align		4
        /*0000*/ 	.byte	0x04, 0x37
        /*0002*/ 	.short	(.L_11 - .L_10)
.L_10:
        /*0004*/ 	.word	0x00000082


	//----- nvinfo : EIATTR_KPARAM_INFO
	.align		4
.L_11:
        /*0008*/ 	.byte	0x04, 0x17
        /*000a*/ 	.short	(.L_13 - .L_12)
.L_12:
        /*000c*/ 	.word	0x00000000
        /*0010*/ 	.short	0x0002
        /*0012*/ 	.short	0x0010
        /*0014*/ 	.byte	0x00, 0xf0, 0x11, 0x00


	//----- nvinfo : EIATTR_KPARAM_INFO
	.align		4
.L_13:
        /*0018*/ 	.byte	0x04, 0x17
        /*001a*/ 	.short	(.L_15 - .L_14)
.L_14:
        /*001c*/ 	.word	0x00000000
        /*0020*/ 	.short	0x0001
        /*0022*/ 	.short	0x0008
        /*0024*/ 	.byte	0x00, 0xf5, 0x21, 0x00


	//----- nvinfo : EIATTR_KPARAM_INFO
	.align		4
.L_15:
        /*0028*/ 	.byte	0x04, 0x17
        /*002a*/ 	.short	(.L_17 - .L_16)
.L_16:
        /*002c*/ 	.word	0x00000000
        /*0030*/ 	.short	0x0000
        /*0032*/ 	.short	0x0000
        /*0034*/ 	.byte	0x00, 0xf5, 0x21, 0x00


	//----- nvinfo : EIATTR_SPARSE_MMA_MASK
	.align		4
.L_17:
        /*0038*/ 	.byte	0x03, 0x50
        /*003a*/ 	.short	0x0000


	//----- nvinfo : EIATTR_MAXREG_COUNT
	.align		4
        /*003c*/ 	.byte	0x03, 0x1b
        /*003e*/ 	.short	0x00ff


	//----- nvinfo : EIATTR_NUM_BARRIERS
	.align		4
        /*0040*/ 	.byte	0x02, 0x4c
        /*0042*/ 	.byte	0x01
	.zero		1


	//----- nvinfo : EIATTR_EXTERNS
	.align		4
        /*0044*/ 	.byte	0x04, 0x0f
        /*0046*/ 	.short	(.L_19 - .L_18)


	//   ....[0]....
	.align		4
.L_18:
        /*0048*/ 	.word	index@(__assertfail)


	//----- nvinfo : EIATTR_MERCURY_ISA_VERSION
	.align		4
.L_19:
        /*004c*/ 	.byte	0x03, 0x5f
        /*004e*/ 	.short	0x0101


	//----- nvinfo : EIATTR_VRC_CTA_INIT_COUNT
	.align		4
        /*0050*/ 	.byte	0x02, 0x4a
	.zero		1
	.zero		1


	//----- nvinfo : EIATTR_SYSCALL_OFFSETS
	.align		4
        /*0054*/ 	.byte	0x04, 0x46
        /*0056*/ 	.short	(.L_21 - .L_20)


	//   ....[0]....
.L_20:
        /*0058*/ 	.word	0x000003d0


	//   ....[1]....
        /*005c*/ 	.word	0x00000550


	//----- nvinfo : EIATTR_EXIT_INSTR_OFFSETS
	.align		4
.L_21:
        /*0060*/ 	.byte	0x04, 0x1c
        /*0062*/ 	.short	(.L_23 - .L_22)


	//   ....[0]....
.L_22:
        /*0064*/ 	.word	0x00001d50


	//----- nvinfo : EIATTR_CRS_STACK_SIZE
	.align		4
.L_23:
        /*0068*/ 	.byte	0x04, 0x1e
        /*006a*/ 	.short	(.L_25 - .L_24)
.L_24:
        /*006c*/ 	.word	0x00000000


	//----- nvinfo : EIATTR_CBANK_PARAM_SIZE
	.align		4
.L_25:
        /*0070*/ 	.byte	0x03, 0x19
        /*0072*/ 	.short	0x0014


	//----- nvinfo : EIATTR_PARAM_CBANK
	.align		4
        /*0074*/ 	.byte	0x04, 0x0a
        /*0076*/ 	.short	(.L_27 - .L_26)
	.align		4
.L_26:
        /*0078*/ 	.word	index@(.nv.constant0._Z4permPKtPii)
        /*007c*/ 	.short	0x0380
        /*007e*/ 	.short	0x0014


	//----- nvinfo : EIATTR_SW_WAR
	.align		4
.L_27:
        /*0080*/ 	.byte	0x04, 0x36
        /*0082*/ 	.short	(.L_29 - .L_28)
.L_28:
        /*0084*/ 	.word	0x00000008
.L_29:


//--------------------- .nv.callgraph             --------------------------
	.section	.nv.callgraph,"",@"SHT_CUDA_CALLGRAPH"
	.align	4
	.sectionentsize	8
	.align		4
        /*0000*/ 	.word	0x00000000
	.align		4
        /*0004*/ 	.word	0xffffffff
	.align		4
        /*0008*/ 	.word	index@(_Z4permPKtPii)
	.align		4
        /*000c*/ 	.word	index@(__assertfail)
	.align		4
        /*0010*/ 	.word	0x00000000
	.align		4
        /*0014*/ 	.word	0xfffffffe
	.align		4
        /*0018*/ 	.word	0x00000000
	.align		4
        /*001c*/ 	.word	0xfffffffd
	.align		4
        /*0020*/ 	.word	0x00000000
	.align		4
        /*0024*/ 	.word	0xfffffffc


//--------------------- .nv.constant4             --------------------------
	.section	.nv.constant4,"a",@progbits
	.align	8
	.align		8
.nv.constant4:
        /*0000*/ 	.dword	__assertfail
	.align		8
        /*0008*/ 	.dword	__unnamed_1
	.align		8
        /*0010*/ 	.dword	$str
	.align		8
        /*0018*/ 	.dword	$str$1
	.align		8
        /*0020*/ 	.dword	$str$2


//--------------------- .text._Z4permPKtPii       --------------------------
	.section	.text._Z4permPKtPii,"ax",@progbits
	.align	128
        .global         _Z4permPKtPii
        .type           _Z4permPKtPii,@function
        .size           _Z4permPKtPii,(.L_x_53 - _Z4permPKtPii)
        .other          _Z4permPKtPii,@"STO_CUDA_ENTRY STV_DEFAULT"
_Z4permPKtPii:
.text._Z4permPKtPii:
[----:B------:R-:W0:Y:S01]  /*0000*/  LDC R1, c[0x0][0x37c] ;  /* 0x0000df00ff017b82 */ /* 0x000e220000000800 */
[----:B------:R-:W1:Y:S07]  /*0010*/  S2R R7, SR_TID.X ;  /* 0x0000000000077919 */ /* 0x000e6e0000002100 */
[----:B------:R-:W2:Y:S01]  /*0020*/  LDC R6, c[0x0][0x390] ;  /* 0x0000e400ff067b82 */ /* 0x000ea20000000800 */
[----:B------:R-:W3:Y:S01]  /*0030*/  LDCU.64 UR36, c[0x0][0x358] ;  /* 0x00006b00ff2477ac */ /* 0x000ee20008000a00 */
[----:B------:R-:W-:Y:S06]  /*0040*/  BSSY.RECONVERGENT B0, `(.L_x_0) ;  /* 0x000000d000007945 */ /* 0x000fec0003800200 */
[----:B------:R-:W2:Y:S01]  /*0050*/  LDC.64 R4, c[0x0][0x388] ;  /* 0x0000e200ff047b82 */ /* 0x000ea20000000a00 */
[C---:B-1----:R-:W-:Y:S01]  /*0060*/  ISETP.NE.AND P0, PT, R7.reuse, RZ, PT ;  /* 0x000000ff0700720c */ /* 0x042fe20003f05270 */
[----:B--2---:R-:W-:Y:S01]  /*0070*/  IMAD.WIDE R2, R6, 0x4, R4 ;  /* 0x0000000406027825 */ /* 0x004fe200078e0204 */
[----:B------:R-:W-:-:S11]  /*0080*/  ISETP.GE.AND P1, PT, R7, R6, PT ;  /* 0x000000060700720c */ /* 0x000fd60003f26270 */
[----:B---3--:R1:W-:Y:S02]  /*0090*/  @!P0 STG.E desc[UR36][R2.64], RZ ;  /* 0x000000ff02008986 */ /* 0x0083e4000c101924 */
[----:B0-----:R-:W-:Y:S05]  /*00a0*/  @P1 BRA `(.L_x_1) ;  /* 0x0000000000181947 */ /* 0x001fea0003800000 */
[----:B------:R-:W0:Y:S02]  /*00b0*/  LDC R0, c[0x0][0x360] ;  /* 0x0000d800ff007b82 */ /* 0x000e240000000800 */
.L_x_2:
[----:B-1----:R-:W-:-:S05]  /*00c0*/  IMAD.WIDE R2, R7, 0x4, R4 ;  /* 0x0000000407027825 */ /* 0x002fca00078e0204 */
[----:B------:R0:W-:Y:S02]  /*00d0*/  STG.E desc[UR36][R2.64], R7 ;  /* 0x0000000702007986 */ /* 0x0001e4000c101924 */
[----:B0-----:R-:W-:-:S05]  /*00e0*/  IMAD.IADD R7, R0, 0x1, R7 ;  /* 0x0000000100077824 */ /* 0x001fca00078e0207 */
[----:B------:R-:W-:-:S13]  /*00f0*/  ISETP.GE.AND P0, PT, R7, R6, PT ;  /* 0x000000060700720c */ /* 0x000fda0003f06270 */
[----:B------:R-:W-:Y:S05]  /*0100*/  @!P0 BRA `(.L_x_2) ;  /* 0xfffffffc00ec8947 */ /* 0x000fea000383ffff */
.L_x_1:
[----:B------:R-:W-:Y:S05]  /*0110*/  BSYNC.RECONVERGENT B0 ;  /* 0x0000000000007941 */ /* 0x000fea0003800200 */
.L_x_0:
[----:B------:R-:W-:Y:S06]  /*0120*/  BAR.SYNC.DEFER_BLOCKING 0x0 ;  /* 0x0000000000007b1d */ /* 0x000fec0000010000 */
[----:B------:R-:W0:Y:S02]  /*0130*/  LDCU.128 UR40, c[0x0][0x380] ;  /* 0x00007000ff2877ac */ /* 0x000e240008000c00 */
[----:B------:R-:W2:Y:S01]  /*0140*/  LDC R16, c[0x0][0x360] ;  /* 0x0000d800ff107b82 */ /* 0x000ea20000000800 */
[----:B0-----:R-:W-:Y:S02]  /*0150*/  UIADD3 UR40, UP0, UPT, UR40, 0x8, URZ ;  /* 0x0000000828287890 */ /* 0x001fe4000ff1e0ff */
[----:B------:R-:W-:-:S02]  /*0160*/  UIADD3 UR38, UP1, UPT, UR42, 0x10, URZ ;  /* 0x000000102a267890 */ /* 0x000fc4000ff3e0ff */
[----:B------:R-:W-:Y:S02]  /*0170*/  UIADD3.X UR41, UPT, UPT, URZ, UR41, URZ, UP0, !UPT ;  /* 0x00000029ff297290 */ /* 0x000fe400087fe4ff */
[----:B------:R-:W-:Y:S01]  /*0180*/  UIADD3.X UR39, UPT, UPT, URZ, UR43, URZ, UP1, !UPT ;  /* 0x0000002bff277290 */ /* 0x000fe20008ffe4ff */
[----:B------:R-:W-:Y:S06]  /*0190*/  BAR.RED.OR.DEFER_BLOCKING 0x0, PT ;  /* 0x0000000000007b1d */ /* 0x000fec0003814800 */
[----:B------:R-:W0:Y:S02]  /*01a0*/  B2R.RESULT RZ, P0 ;  /* 0x0000000000ff731c */ /* 0x000e240000004000 */
[----:B0-2---:R-:W-:Y:S05]  /*01b0*/  @!P0 BRA `(.L_x_3) ;  /* 0x0000001800dc8947 */ /* 0x005fea0003800000 */
.L_x_51:
[----:B0-----:R-:W0:Y:S01]  /*01c0*/  S2R R19, SR_TID.X ;  /* 0x0000000000137919 */ /* 0x001e220000002100 */
[----:B------:R-:W2:Y:S01]  /*01d0*/  LDCU UR4, c[0x0][0x390] ;  /* 0x00007200ff0477ac */ /* 0x000ea20008000800 */
[----:B------:R-:W-:Y:S01]  /*01e0*/  BSSY B7, `(.L_x_4) ;  /* 0x00001a7000077945 */ /* 0x000fe20003800000 */
[----:B------:R-:W-:Y:S01]  /*01f0*/  PRMT R17, RZ, 0x7610, R17 ;  /* 0x00007610ff117816 */ /* 0x000fe20000000011 */
[----:B--2---:R-:W-:-:S05]  /*0200*/  IMAD.U32 R0, RZ, RZ, UR4 ;  /* 0x00000004ff007e24 */ /* 0x004fca000f8e00ff */
[----:B0-----:R-:W-:-:S13]  /*0210*/  ISETP.GE.AND P0, PT, R19, R0, PT ;  /* 0x000000001300720c */ /* 0x001fda0003f06270 */
[----:B-1----:R-:W-:Y:S05]  /*0220*/  @P0 BRA `(.L_x_5) ;  /* 0x0000001800880947 */ /* 0x002fea0003800000 */
[----:B------:R-:W-:Y:S01]  /*0230*/  PRMT R18, RZ, 0x7610, R18 ;  /* 0x00007610ff127816 */ /* 0x000fe20000000012 */
[----:B------:R-:W-:Y:S01]  /*0240*/  IMAD.MOV.U32 R23, RZ, RZ, RZ ;  /* 0x000000ffff177224 */ /* 0x000fe200078e00ff */
[----:B------:R-:W-:Y:S02]  /*0250*/  PRMT R22, RZ, 0x7610, R22 ;  /* 0x00007610ff167816 */ /* 0x000fe40000000016 */
[----:B------:R-:W-:-:S07]  /*0260*/  PRMT R17, RZ, 0x7610, R17 ;  /* 0x00007610ff117816 */ /* 0x000fce0000000011 */
.L_x_49:
[----:B01----:R-:W0:Y:S02]  /*0270*/  LDC.64 R2, c[0x0][0x388] ;  /* 0x0000e200ff027b82 */ /* 0x003e240000000a00 */
[----:B0-----:R-:W-:-:S06]  /*0280*/  IMAD.WIDE R2, R19, 0x4, R2 ;  /* 0x0000000413027825 */ /* 0x001fcc00078e0202 */
[----:B------:R-:W2:Y:S01]  /*0290*/  LDG.E R2, desc[UR36][R2.64] ;  /* 0x0000002402027981 */ /* 0x000ea2000c1e1900 */
[----:B------:R-:W-:Y:S05]  /*02a0*/  YIELD ;  /* 0x0000000000007946 */ /* 0x000fea0003800000 */
[----:B------:R-:W-:Y:S01]  /*02b0*/  BSSY.RECONVERGENT B6, `(.L_x_6) ;  /* 0x0000016000067945 */ /* 0x000fe20003800200 */
[----:B--2---:R-:W-:-:S13]  /*02c0*/  ISETP.NE.AND P0, PT, R2, 0x3e7, PT ;  /* 0x000003e70200780c */ /* 0x004fda0003f05270 */
[----:B------:R-:W-:Y:S05]  /*02d0*/  @P0 BRA `(.L_x_7) ;  /* 0x00000000004c0947 */ /* 0x000fea0003800000 */
[----:B------:R-:W-:Y:S01]  /*02e0*/  MOV R2, 0x0 ;  /* 0x0000000000027802 */ /* 0x000fe20000000f00 */
[----:B------:R-:W0:Y:S01]  /*02f0*/  LDCU.64 UR4, c[0x4][0x10] ;  /* 0x01000200ff0477ac */ /* 0x000e220008000a00 */
[----:B------:R-:W-:Y:S02]  /*0300*/  IMAD.MOV.U32 R8, RZ, RZ, 0x11 ;  /* 0x00000011ff087424 */ /* 0x000fe400078e00ff */
[----:B------:R-:W-:Y:S01]  /*0310*/  IMAD.MOV.U32 R12, RZ, RZ, 0x1 ;  /* 0x00000001ff0c7424 */ /* 0x000fe200078e00ff */
[----:B------:R-:W1:Y:S01]  /*0320*/  LDCU.64 UR6, c[0x4][0x18] ;  /* 0x01000300ff0677ac */ /* 0x000e620008000a00 */
[----:B------:R-:W2:Y:S01]  /*0330*/  LDC.64 R2, c[0x4][R2] ;  /* 0x0100000002027b82 */ /* 0x000ea20000000a00 */
[----:B------:R-:W-:Y:S01]  /*0340*/  IMAD.MOV.U32 R13, RZ, RZ, RZ ;  /* 0x000000ffff0d7224 */ /* 0x000fe200078e00ff */
[----:B------:R-:W3:Y:S01]  /*0350*/  LDCU.64 UR8, c[0x4][0x8] ;  /* 0x01000100ff0877ac */ /* 0x000ee20008000a00 */
[----:B0-----:R-:W-:Y:S02]  /*0360*/  IMAD.U32 R4, RZ, RZ, UR4 ;  /* 0x00000004ff047e24 */ /* 0x001fe4000f8e00ff */
[----:B------:R-:W-:-:S02]  /*0370*/  IMAD.U32 R5, RZ, RZ, UR5 ;  /* 0x00000005ff057e24 */ /* 0x000fc4000f8e00ff */
[----:B-1----:R-:W-:Y:S02]  /*0380*/  IMAD.U32 R6, RZ, RZ, UR6 ;  /* 0x00000006ff067e24 */ /* 0x002fe4000f8e00ff */
[----:B------:R-:W-:Y:S02]  /*0390*/  IMAD.U32 R7, RZ, RZ, UR7 ;  /* 0x00000007ff077e24 */ /* 0x000fe4000f8e00ff */
[----:B---3--:R-:W-:Y:S02]  /*03a0*/  IMAD.U32 R10, RZ, RZ, UR8 ;  /* 0x00000008ff0a7e24 */ /* 0x008fe4000f8e00ff */
[----:B------:R-:W-:-:S07]  /*03b0*/  IMAD.U32 R11, RZ, RZ, UR9 ;  /* 0x00000009ff0b7e24 */ /* 0x000fce000f8e00ff */
[----:B------:R-:W-:-:S07]  /*03c0*/  LEPC R20, `(.L_x_8) ;  /* 0x000000001014794e */ /* 0x000fce0000000000 */
[----:B--2---:R-:W-:Y:S05]  /*03d0*/  CALL.ABS.NOINC R2 ;  /* 0x0000000002007343 */ /* 0x004fea0003c00000 */
.L_x_8:
[----:B------:R-:W0:Y:S02]  /*03e0*/  LDC.64 R2, c[0x0][0x388] ;  /* 0x0000e200ff027b82 */ /* 0x000e240000000a00 */
[----:B0-----:R-:W-:-:S06]  /*03f0*/  IMAD.WIDE R2, R19, 0x4, R2 ;  /* 0x0000000413027825 */ /* 0x001fcc00078e0202 */
[----:B------:R0:W5:Y:S02]  /*0400*/  LDG.E R2, desc[UR36][R2.64] ;  /* 0x0000002402027981 */ /* 0x000164000c1e1900 */
.L_x_7:
[----:B------:R-:W-:Y:S05]  /*0410*/  BSYNC.RECONVERGENT B6 ;  /* 0x0000000000067941 */ /* 0x000fea0003800200 */
.L_x_6:
[----:B------:R-:W1:Y:S01]  /*0420*/  LDCU UR4, c[0x0][0x390] ;  /* 0x00007200ff0477ac */ /* 0x000e620008000800 */
[----:B------:R-:W-:Y:S01]  /*0430*/  BSSY.RECONVERGENT B6, `(.L_x_9) ;  /* 0x0000013000067945 */ /* 0x000fe20003800200 */
[----:B-1---5:R-:W-:-:S13]  /*0440*/  ISETP.GE.AND P0, PT, R2, UR4, PT ;  /* 0x0000000402007c0c */ /* 0x022fda000bf06270 */
[----:B------:R-:W-:Y:S05]  /*0450*/  @!P0 BRA `(.L_x_10) ;  /* 0x0000000000408947 */ /* 0x000fea0003800000 */
[----:B------:R-:W-:Y:S01]  /*0460*/  MOV R2, 0x0 ;  /* 0x0000000000027802 */ /* 0x000fe20000000f00 */
[----:B------:R-:W1:Y:S01]  /*0470*/  LDCU.64 UR4, c[0x4][0x20] ;  /* 0x01000400ff0477ac */ /* 0x000e620008000a00 */
[----:B------:R-:W-:Y:S02]  /*0480*/  IMAD.MOV.U32 R8, RZ, RZ, 0x12 ;  /* 0x00000012ff087424 */ /* 0x000fe400078e00ff */
[----:B------:R-:W-:Y:S01]  /*0490*/  IMAD.MOV.U32 R12, RZ, RZ, 0x1 ;  /* 0x00000001ff0c7424 */ /* 0x000fe200078e00ff */
[----:B------:R-:W2:Y:S01]  /*04a0*/  LDCU.64 UR6, c[0x4][0x18] ;  /* 0x01000300ff0677ac */ /* 0x000ea20008000a00 */
[----:B0-----:R-:W0:Y:S01]  /*04b0*/  LDC.64 R2, c[0x4][R2] ;  /* 0x0100000002027b82 */ /* 0x001e220000000a00 */
[----:B------:R-:W-:Y:S01]  /*04c0*/  IMAD.MOV.U32 R13, RZ, RZ, RZ ;  /* 0x000000ffff0d7224 */ /* 0x000fe200078e00ff */
[----:B------:R-:W3:Y:S01]  /*04d0*/  LDCU.64 UR8, c[0x4][0x8] ;  /* 0x01000100ff0877ac */ /* 0x000ee20008000a00 */
[----:B-1----:R-:W-:Y:S02]  /*04e0*/  IMAD.U32 R4, RZ, RZ, UR4 ;  /* 0x00000004ff047e24 */ /* 0x002fe4000f8e00ff */
[----:B------:R-:W-:-:S02]  /*04f0*/  IMAD.U32 R5, RZ, RZ, UR5 ;  /* 0x00000005ff057e24 */ /* 0x000fc4000f8e00ff */
[----:B--2---:R-:W-:Y:S02]  /*0500*/  IMAD.U32 R6, RZ, RZ, UR6 ;  /* 0x00000006ff067e24 */ /* 0x004fe4000f8e00ff */
[----:B------:R-:W-:Y:S02]  /*0510*/  IMAD.U32 R7, RZ, RZ, UR7 ;  /* 0x00000007ff077e24 */ /* 0x000fe4000f8e00ff */
[----:B---3--:R-:W-:Y:S02]  /*0520*/  IMAD.U32 R10, RZ, RZ, UR8 ;  /* 0x00000008ff0a7e24 */ /* 0x008fe4000f8e00ff */
[----:B------:R-:W-:-:S07]  /*0530*/  IMAD.U32 R11, RZ, RZ, UR9 ;  /* 0x00000009ff0b7e24 */ /* 0x000fce000f8e00ff */
[----:B------:R-:W-:-:S07]  /*0540*/  LEPC R20, `(.L_x_10) ;  /* 0x000000001014794e */ /* 0x000fce0000000000 */
[----:B0-----:R-:W-:Y:S05]  /*0550*/  CALL.ABS.NOINC R2 ;  /* 0x0000000002007343 */ /* 0x001fea0003c00000 */
.L_x_10:
[----:B------:R-:W-:Y:S05]  /*0560*/  BSYNC.RECONVERGENT B6 ;  /* 0x0000000000067941 */ /* 0x000fea0003800200 */
.L_x_9:
[----:B------:R-:W1:Y:S01]  /*0570*/  LDC R2, c[0x0][0x390] ;  /* 0x0000e400ff027b82 */ /* 0x000e620000000800 */
[----:B0-----:R-:W-:Y:S01]  /*0580*/  VIADD R3, R19, 0x1 ;  /* 0x0000000113037836 */ /* 0x001fe20000000000 */
[----:B------:R-:W-:Y:S04]  /*0590*/  BSSY.RECONVERGENT B0, `(.L_x_11) ;  /* 0x0000163000007945 */ /* 0x000fe80003800200 */
[----:B-1----:R-:W-:-:S13]  /*05a0*/  ISETP.GE.AND P0, PT, R3, R2, PT ;  /* 0x000000020300720c */ /* 0x002fda0003f06270 */
[----:B------:R-:W-:Y:S05]  /*05b0*/  @P0 BRA `(.L_x_12) ;  /* 0x0000001400800947 */ /* 0x000fea0003800000 */
[----:B------:R-:W0:Y:S01]  /*05c0*/  S2R R12, SR_TID.X ;  /* 0x00000000000c7919 */ /* 0x000e220000002100 */
[----:B------:R-:W1:Y:S01]  /*05d0*/  LDC.64 R4, c[0x0][0x388] ;  /* 0x0000e200ff047b82 */ /* 0x000e620000000a00 */
[----:B------:R-:W2:Y:S01]  /*05e0*/  LDCU UR4, c[0x0][0x390] ;  /* 0x00007200ff0477ac */ /* 0x000ea20008000800 */
[----:B------:R-:W-:Y:S06]  /*05f0*/  BSSY.RECONVERGENT B2, `(.L_x_13) ;  /* 0x00000ad000027945 */ /* 0x000fec0003800200 */
[----:B------:R-:W3:Y:S01]  /*0600*/  LDC.64 R10, c[0x0][0x380] ;  /* 0x0000e000ff0a7b82 */ /* 0x000ee20000000a00 */
[----:B-1----:R-:W-:-:S04]  /*0610*/  IMAD.WIDE R4, R19, 0x4, R4 ;  /* 0x0000000413047825 */ /* 0x002fc800078e0204 */
[----:B0-----:R-:W-:Y:S01]  /*0620*/  IMAD R0, R16, R23, R12 ;  /* 0x0000001710007224 */ /* 0x001fe200078e020c */
[----:B------:R-:W-:Y:S01]  /*0630*/  LOP3.LUT R14, RZ, R12, RZ, 0x33, !PT ;  /* 0x0000000cff0e7212 */ /* 0x000fe200078e33ff */
[----:B---3--:R-:W-:-:S03]  /*0640*/  IMAD.WIDE R10, R19, 0x2, R10 ;  /* 0x00000002130a7825 */ /* 0x008fc600078e020a */
[----:B------:R-:W-:Y:S01]  /*0650*/  IADD3 R0, PT, PT, -R0, -0x2, R2 ;  /* 0xfffffffe00007810 */ /* 0x000fe20007ffe102 */
[----:B--2---:R-:W-:-:S03]  /*0660*/  VIADD R14, R14, UR4 ;  /* 0x000000040e0e7c36 */ /* 0x004fc60008000000 */
[----:B------:R-:W-:-:S13]  /*0670*/  ISETP.GE.U32.AND P0, PT, R0, 0x7, PT ;  /* 0x000000070000780c */ /* 0x000fda0003f06070 */
[----:B------:R-:W-:Y:S05]  /*0680*/  @!P0 BRA `(.L_x_14) ;  /* 0x00000008008c8947 */ /* 0x000fea0003800000 */
[----:B------:R-:W-:Y:S01]  /*0690*/  IMAD.MOV R0, RZ, RZ, -R16 ;  /* 0x000000ffff007224 */ /* 0x000fe200078e0a10 */
[----:B------:R-:W-:Y:S01]  /*06a0*/  BSSY.RECONVERGENT B1, `(.L_x_15) ;  /* 0x00000a0000017945 */ /* 0x000fe20003800200 */
[----:B------:R-:W-:Y:S02]  /*06b0*/  IMAD.MOV.U32 R13, RZ, RZ, R19 ;  /* 0x000000ffff0d7224 */ /* 0x000fe400078e0013 */
[----:B------:R-:W-:-:S05]  /*06c0*/  IMAD R0, R23, R0, R14 ;  /* 0x0000000017007224 */ /* 0x000fca00078e020e */
[----:B------:R-:W-:-:S05]  /*06d0*/  LOP3.LUT R15, R0, 0xfffffff8, RZ, 0xc0, !PT ;  /* 0xfffffff8000f7812 */ /* 0x000fca00078ec0ff */
[----:B------:R-:W-:-:S07]  /*06e0*/  IMAD.MOV R15, RZ, RZ, -R15 ;  /* 0x000000ffff0f7224 */ /* 0x000fce00078e0a0f */
.L_x_32:
[----:B------:R-:W-:Y:S01]  /*06f0*/  IMAD.U32 R6, RZ, RZ, UR40 ;  /* 0x00000028ff067e24 */ /* 0x000fe2000f8e00ff */
[----:B------:R-:W2:Y:S01]  /*0700*/  LDG.E.U16 R0, desc[UR36][R10.64] ;  /* 0x000000240a007981 */ /* 0x000ea2000c1e1500 */
[----:B0-----:R-:W-:Y:S02]  /*0710*/  IMAD.U32 R7, RZ, RZ, UR41 ;  /* 0x00000029ff077e24 */ /* 0x001fe4000f8e00ff */
[----:B------:R-:W-:-:S05]  /*0720*/  IMAD.WIDE R6, R3, 0x2, R6 ;  /* 0x0000000203067825 */ /* 0x000fca00078e0206 */
[----:B------:R-:W2:Y:S01]  /*0730*/  LDG.E.U16 R2, desc[UR36][R6.64+-0x8] ;  /* 0xfffff82406027981 */ /* 0x000ea2000c1e1500 */
[----:B------:R-:W-:Y:S01]  /*0740*/  BSSY.RECONVERGENT B3, `(.L_x_16) ;  /* 0x0000013000037945 */ /* 0x000fe20003800200 */
[----:B--2---:R-:W-:-:S05]  /*0750*/  VIMNMX.U16x2 R8, PT, PT, R2, R0, PT ;  /* 0x0000000002087248 */ /* 0x004fca0003fe0200 */
[----:B------:R-:W-:Y:S01]  /*0760*/  IMAD.MOV R8, RZ, RZ, -R8 ;  /* 0x000000ffff087224 */ /* 0x000fe200078e0a08 */
[----:B------:R-:W-:-:S04]  /*0770*/  VIMNMX.U16x2 R2, PT, PT, R2, R0, !PT ;  /* 0x0000000002027248 */ /* 0x000fc80007fe0200 */
[----:B------:R-:W-:-:S05]  /*0780*/  PRMT R9, R8, 0x7710, RZ ;  /* 0x0000771008097816 */ /* 0x000fca00000000ff */
[----:B------:R-:W-:-:S05]  /*0790*/  IMAD.IADD R2, R2, 0x1, R9 ;  /* 0x0000000102027824 */ /* 0x000fca00078e0209 */
[----:B------:R-:W-:-:S04]  /*07a0*/  LOP3.LUT R2, R2, 0xffff, RZ, 0xc0, !PT ;  /* 0x0000ffff02027812 */ /* 0x000fc800078ec0ff */
[----:B------:R-:W-:Y:S01]  /*07b0*/  ISETP.GT.U32.AND P0, PT, R2, 0x1, PT ;  /* 0x000000010200780c */ /* 0x000fe20003f04070 */
[----:B------:R-:W-:Y:S02]  /*07c0*/  IMAD.U32 R8, RZ, RZ, UR38 ;  /* 0x00000026ff087e24 */ /* 0x000fe4000f8e00ff */
[----:B------:R-:W-:Y:S02]  /*07d0*/  IMAD.U32 R9, RZ, RZ, UR39 ;  /* 0x00000027ff097e24 */ /* 0x000fe4000f8e00ff */
[----:B------:R-:W-:-:S08]  /*07e0*/  IMAD.WIDE R8, R3, 0x4, R8 ;  /* 0x0000000403087825 */ /* 0x000fd000078e0208 */
[----:B------:R-:W-:Y:S05]  /*07f0*/  @P0 BRA `(.L_x_17) ;  /* 0x00000000001c0947 */ /* 0x000fea0003800000 */
[----:B------:R-:W2:Y:S04]  /*0800*/  LDG.E R21, desc[UR36][R4.64] ;  /* 0x0000002404157981 */ /* 0x000ea8000c1e1900 */
[----:B--2---:R-:W2:Y:S04]  /*0810*/  ATOMG.E.MIN.S32.STRONG.GPU PT, R21, desc[UR36][R8.64+-0x10], R21 ;  /* 0xfffff015081579a8 */ /* 0x004ea800089ef324 */
[----:B------:R-:W3:Y:S04]  /*0820*/  LDG.E R2, desc[UR36][R4.64] ;  /* 0x0000002404027981 */ /* 0x000ee8000c1e1900 */
[----:B--2---:R0:W-:Y:S04]  /*0830*/  REDG.E.MIN.S32.STRONG.GPU desc[UR36][R4.64], R21 ;  /* 0x000000150400798e */ /* 0x0041e8000c92e324 */
[----:B------:R0:W5:Y:S01]  /*0840*/  LDG.E.U16 R0, desc[UR36][R10.64] ;  /* 0x000000240a007981 */ /* 0x000162000c1e1500 */
[----:B---3--:R-:W-:-:S04]  /*0850*/  ISETP.NE.AND P0, PT, R21, R2, PT ;  /* 0x000000021500720c */ /* 0x008fc80003f05270 */
[----:B------:R-:W-:-:S09]  /*0860*/  SEL R17, R17, 0x1, !P0 ;  /* 0x0000000111117807 */ /* 0x000fd20004000000 */
.L_x_17:
[----:B------:R-:W-:Y:S05]  /*0870*/  BSYNC.RECONVERGENT B3 ;  /* 0x0000000000037941 */ /* 0x000fea0003800200 */
.L_x_16:
[----:B------:R-:W2:Y:S01]  /*0880*/  LDG.E.U16 R2, desc[UR36][R6.64+-0x6] ;  /* 0xfffffa2406027981 */ /* 0x000ea2000c1e1500 */
[----:B------:R-:W-:Y:S01]  /*0890*/  BSSY.RECONVERGENT B3, `(.L_x_18) ;  /* 0x0000010000037945 */ /* 0x000fe20003800200 */
[CC--:B--2--5:R-:W-:Y:S02]  /*08a0*/  VIMNMX.U16x2 R20, PT, PT, R2.reuse, R0.reuse, PT ;  /* 0x0000000002147248 */ /* 0x0e4fe40003fe0200 */
[----:B------:R-:W-:-:S03]  /*08b0*/  VIMNMX.U16x2 R2, PT, PT, R2, R0, !PT ;  /* 0x0000000002027248 */ /* 0x000fc60007fe0200 */
[----:B------:R-:W-:-:S05]  /*08c0*/  IMAD.MOV R20, RZ, RZ, -R20 ;  /* 0x000000ffff147224 */ /* 0x000fca00078e0a14 */
[----:B0-----:R-:W-:-:S05]  /*08d0*/  PRMT R21, R20, 0x7710, RZ ;  /* 0x0000771014157816 */ /* 0x001fca00000000ff */
[----:B------:R-:W-:-:S05]  /*08e0*/  IMAD.IADD R2, R2, 0x1, R21 ;  /* 0x0000000102027824 */ /* 0x000fca00078e0215 */
[----:B------:R-:W-:-:S04]  /*08f0*/  LOP3.LUT R2, R2, 0xffff, RZ, 0xc0, !PT ;  /* 0x0000ffff02027812 */ /* 0x000fc800078ec0ff */
[----:B------:R-:W-:-:S13]  /*0900*/  ISETP.GT.U32.AND P0, PT, R2, 0x1, PT ;  /* 0x000000010200780c */ /* 0x000fda0003f04070 */
        /* <DEDUP_REMOVED lines=8> */
.L_x_19:
[----:B------:R-:W-:Y:S05]  /*0990*/  BSYNC.RECONVERGENT B3 ;  /* 0x0000000000037941 */ /* 0x000fea0003800200 */
.L_x_18:
        /* <DEDUP_REMOVED lines=17> */
.L_x_21:
[----:B------:R-:W-:Y:S05]  /*0ab0*/  BSYNC.RECONVERGENT B3 ;  /* 0x0000000000037941 */ /* 0x000fea0003800200 */
.L_x_20:
        /* <DEDUP_REMOVED lines=17> */
.L_x_23:
[----:B------:R-:W-:Y:S05]  /*0bd0*/  BSYNC.RECONVERGENT B3 ;  /* 0x0000000000037941 */ /* 0x000fea0003800200 */
.L_x_22:
        /* <DEDUP_REMOVED lines=17> */
.L_x_25:
[----:B------:R-:W-:Y:S05]  /*0cf0*/  BSYNC.RECONVERGENT B3 ;  /* 0x0000000000037941 */ /* 0x000fea0003800200 */
.L_x_24:
        /* <DEDUP_REMOVED lines=17> */
.L_x_27:
[----:B------:R-:W-:Y:S05]  /*0e10*/  BSYNC.RECONVERGENT B3 ;  /* 0x0000000000037941 */ /* 0x000fea0003800200 */
.L_x_26:
        /* <DEDUP_REMOVED lines=17> */
.L_x_29:
[----:B------:R-:W-:Y:S05]  /*0f30*/  BSYNC.RECONVERGENT B3 ;  /* 0x0000000000037941 */ /* 0x000fea0003800200 */
.L_x_28:
[----:B------:R-:W2:Y:S01]  /*0f40*/  LDG.E.U16 R6, desc[UR36][R6.64+0x6] ;  /* 0x0000062406067981 */ /* 0x000ea2000c1e1500 */
[----:B------:R-:W-:Y:S01]  /*0f50*/  VIADD R15, R15, 0x8 ;  /* 0x000000080f0f7836 */ /* 0x000fe20000000000 */
[----:B------:R-:W-:Y:S04]  /*0f60*/  BSSY.RECONVERGENT B3, `(.L_x_30) ;  /* 0x0000010000037945 */ /* 0x000fe80003800200 */
[----:B------:R-:W-:Y:S02]  /*0f70*/  ISETP.NE.AND P0, PT, R15, RZ, PT ;  /* 0x000000ff0f00720c */ /* 0x000fe40003f05270 */
        /* <DEDUP_REMOVED lines=11> */
[----:B--2---:R0:W-:Y:S01]  /*1030*/  REDG.E.MIN.S32.STRONG.GPU desc[UR36][R4.64], R7 ;  /* 0x000000070400798e */ /* 0x0041e2000c92e324 */
[----:B---3--:R-:W-:-:S04]  /*1040*/  ISETP.NE.AND P1, PT, R7, R0, PT ;  /* 0x000000000700720c */ /* 0x008fc80003f25270 */
[----:B------:R-:W-:-:S09]  /*1050*/  SEL R17, R17, 0x1, !P1 ;  /* 0x0000000111117807 */ /* 0x000fd20004800000 */
.L_x_31:
[----:B------:R-:W-:Y:S05]  /*1060*/  BSYNC.RECONVERGENT B3 ;  /* 0x0000000000037941 */ /* 0x000fea0003800200 */
.L_x_30:
[----:B------:R-:W-:Y:S02]  /*1070*/  VIADD R3, R3, 0x8 ;  /* 0x0000000803037836 */ /* 0x000fe40000000000 */
[----:B------:R-:W-:Y:S01]  /*1080*/  VIADD R13, R13, 0x8 ;  /* 0x000000080d0d7836 */ /* 0x000fe20000000000 */
[----:B------:R-:W-:Y:S06]  /*1090*/  @P0 BRA `(.L_x_32) ;  /* 0xfffffff400940947 */ /* 0x000fec000383ffff */
[----:B------:R-:W-:Y:S05]  /*10a0*/  BSYNC.RECONVERGENT B1 ;  /* 0x0000000000017941 */ /* 0x000fea0003800200 */
.L_x_15:
[----:B------:R-:W-:-:S07]  /*10b0*/  VIADD R3, R13, 0x1 ;  /* 0x000000010d037836 */ /* 0x000fce0000000000 */
.L_x_14:
[----:B------:R-:W-:Y:S05]  /*10c0*/  BSYNC.RECONVERGENT B2 ;  /* 0x0000000000027941 */ /* 0x000fea0003800200 */
.L_x_13:
[----:B------:R-:W-:-:S04]  /*10d0*/  IMAD.MOV R0, RZ, RZ, -R16 ;  /* 0x000000ffff007224 */ /* 0x000fc800078e0a10 */
[----:B------:R-:W-:-:S05]  /*10e0*/  IMAD R0, R23, R0, R14 ;  /* 0x0000000017007224 */ /* 0x000fca00078e020e */
[----:B------:R-:W-:-:S13]  /*10f0*/  LOP3.LUT P0, RZ, R0, 0x7, RZ, 0xc0, !PT ;  /* 0x0000000700ff7812 */ /* 0x000fda000780c0ff */
[----:B------:R-:W-:Y:S05]  /*1100*/  @!P0 BRA `(.L_x_12) ;  /* 0x0000000800ac8947 */ /* 0x000fea0003800000 */
[----:B------:R-:W1:Y:S01]  /*1110*/  LDC.U16 R13, c[0x0][0x390] ;  /* 0x0000e400ff0d7b82 */ /* 0x000e620000000400 */
[----:B------:R-:W-:Y:S01]  /*1120*/  PRMT R14, R16, 0x9910, RZ ;  /* 0x00009910100e7816 */ /* 0x000fe200000000ff */
[----:B------:R-:W-:Y:S01]  /*1130*/  BSSY.RECONVERGENT B1, `(.L_x_33) ;  /* 0x0000058000017945 */ /* 0x000fe20003800200 */
[----:B0-----:R-:W-:Y:S02]  /*1140*/  PRMT R7, R22, 0x9910, RZ ;  /* 0x0000991016077816 */ /* 0x001fe400000000ff */
[----:B------:R-:W-:-:S03]  /*1150*/  LOP3.LUT R15, RZ, R12, RZ, 0x33, !PT ;  /* 0x0000000cff0f7212 */ /* 0x000fc600078e33ff */
[----:B------:R-:W-:-:S04]  /*1160*/  IMAD R0, R14, R7, RZ ;  /* 0x000000070e007224 */ /* 0x000fc800078e02ff */
[----:B------:R-:W-:-:S05]  /*1170*/  IMAD.MOV R0, RZ, RZ, -R0 ;  /* 0x000000ffff007224 */ /* 0x000fca00078e0a00 */
[----:B------:R-:W-:-:S04]  /*1180*/  PRMT R0, R0, 0x7710, RZ ;  /* 0x0000771000007816 */ /* 0x000fc800000000ff */
[----:B-1----:R-:W-:-:S04]  /*1190*/  IADD3 R15, PT, PT, R0, R15, R13 ;  /* 0x0000000f000f7210 */ /* 0x002fc80007ffe00d */
[----:B------:R-:W-:-:S05]  /*11a0*/  LOP3.LUT R15, R15, 0x7, RZ, 0xc0, !PT ;  /* 0x000000070f0f7812 */ /* 0x000fca00078ec0ff */
[----:B------:R-:W-:-:S05]  /*11b0*/  VIADD R0, R15, 0xffffffff ;  /* 0xffffffff0f007836 */ /* 0x000fca0000000000 */
[----:B------:R-:W-:-:S13]  /*11c0*/  ISETP.GE.U32.AND P0, PT, R0, 0x3, PT ;  /* 0x000000030000780c */ /* 0x000fda0003f06070 */
[----:B------:R-:W-:Y:S05]  /*11d0*/  @!P0 BRA `(.L_x_34) ;  /* 0x0000000400348947 */ /* 0x000fea0003800000 */
[----:B------:R-:W0:Y:S01]  /*11e0*/  LDC.64 R8, c[0x0][0x380] ;  /* 0x0000e000ff087b82 */ /* 0x000e220000000a00 */
[----:B------:R-:W2:Y:S07]  /*11f0*/  LDG.E.U16 R0, desc[UR36][R10.64] ;  /* 0x000000240a007981 */ /* 0x000eae000c1e1500 */
[----:B------:R-:W1:Y:S01]  /*1200*/  LDC.64 R6, c[0x0][0x388] ;  /* 0x0000e200ff067b82 */ /* 0x000e620000000a00 */
[----:B0-----:R-:W-:-:S05]  /*1210*/  IMAD.WIDE R8, R3, 0x2, R8 ;  /* 0x0000000203087825 */ /* 0x001fca00078e0208 */
[----:B------:R-:W2:Y:S01]  /*1220*/  LDG.E.U16 R2, desc[UR36][R8.64] ;  /* 0x0000002408027981 */ /* 0x000ea2000c1e1500 */
[----:B------:R-:W-:Y:S01]  /*1230*/  BSSY.RECONVERGENT B2, `(.L_x_35) ;  /* 0x0000011000027945 */ /* 0x000fe20003800200 */
[----:B-1----:R-:W-:Y:S01]  /*1240*/  IMAD.WIDE R6, R3, 0x4, R6 ;  /* 0x0000000403067825 */ /* 0x002fe200078e0206 */
[----:B--2---:R-:W-:-:S05]  /*1250*/  VIMNMX.U16x2 R20, PT, PT, R2, R0, PT ;  /* 0x0000000002147248 */ /* 0x004fca0003fe0200 */
[----:B------:R-:W-:Y:S01]  /*1260*/  IMAD.MOV R20, RZ, RZ, -R20 ;  /* 0x000000ffff147224 */ /* 0x000fe200078e0a14 */
[----:B------:R-:W-:-:S04]  /*1270*/  VIMNMX.U16x2 R2, PT, PT, R2, R0, !PT ;  /* 0x0000000002027248 */ /* 0x000fc80007fe0200 */
[----:B------:R-:W-:-:S05]  /*1280*/  PRMT R21, R20, 0x7710, RZ ;  /* 0x0000771014157816 */ /* 0x000fca00000000ff */
        /* <DEDUP_REMOVED lines=11> */
.L_x_36:
[----:B------:R-:W-:Y:S05]  /*1340*/  BSYNC.RECONVERGENT B2 ;  /* 0x0000000000027941 */ /* 0x000fea0003800200 */
.L_x_35:
        /* <DEDUP_REMOVED lines=17> */
.L_x_38:
[----:B------:R-:W-:Y:S05]  /*1460*/  BSYNC.RECONVERGENT B2 ;  /* 0x0000000000027941 */ /* 0x000fea0003800200 */
.L_x_37:
        /* <DEDUP_REMOVED lines=17> */
.L_x_40:
[----:B------:R-:W-:Y:S05]  /*1580*/  BSYNC.RECONVERGENT B2 ;  /* 0x0000000000027941 */ /* 0x000fea0003800200 */
.L_x_39:
        /* <DEDUP_REMOVED lines=16> */
.L_x_42:
[----:B------:R-:W-:Y:S05]  /*1690*/  BSYNC.RECONVERGENT B2 ;  /* 0x0000000000027941 */ /* 0x000fea0003800200 */
.L_x_41:
[----:B------:R-:W-:-:S07]  /*16a0*/  VIADD R3, R3, 0x4 ;  /* 0x0000000403037836 */ /* 0x000fce0000000000 */
.L_x_34:
[----:B------:R-:W-:Y:S05]  /*16b0*/  BSYNC.RECONVERGENT B1 ;  /* 0x0000000000017941 */ /* 0x000fea0003800200 */
.L_x_33:
[----:B------:R-:W-:-:S13]  /*16c0*/  LOP3.LUT P0, RZ, R15, 0x3, RZ, 0xc0, !PT ;  /* 0x000000030fff7812 */ /* 0x000fda000780c0ff */
[----:B------:R-:W-:Y:S05]  /*16d0*/  @!P0 BRA `(.L_x_12) ;  /* 0x0000000400388947 */ /* 0x000fea0003800000 */
[----:B------:R-:W-:Y:S01]  /*16e0*/  PRMT R7, R18, 0x9910, RZ ;  /* 0x0000991012077816 */ /* 0x000fe200000000ff */
[----:B------:R-:W-:Y:S01]  /*16f0*/  BSSY.RECONVERGENT B1, `(.L_x_43) ;  /* 0x0000034000017945 */ /* 0x000fe20003800200 */
[----:B------:R-:W-:-:S03]  /*1700*/  LOP3.LUT R12, R12, 0x3, RZ, 0x3c, !PT ;  /* 0x000000030c0c7812 */ /* 0x000fc600078e3cff */
[----:B------:R-:W-:-:S04]  /*1710*/  IMAD R14, R14, R7, RZ ;  /* 0x000000070e0e7224 */ /* 0x000fc800078e02ff */
[----:B------:R-:W-:-:S05]  /*1720*/  IMAD.MOV R0, RZ, RZ, -R14 ;  /* 0x000000ffff007224 */ /* 0x000fca00078e0a0e */
[----:B------:R-:W-:-:S04]  /*1730*/  PRMT R0, R0, 0x7710, RZ ;  /* 0x0000771000007816 */ /* 0x000fc800000000ff */
[----:B------:R-:W-:-:S04]  /*1740*/  IADD3 R13, PT, PT, R0, R12, R13 ;  /* 0x0000000c000d7210 */ /* 0x000fc80007ffe00d */
[----:B------:R-:W-:-:S04]  /*1750*/  LOP3.LUT R0, R13, 0x3, RZ, 0xc0, !PT ;  /* 0x000000030d007812 */ /* 0x000fc800078ec0ff */
[----:B------:R-:W-:-:S13]  /*1760*/  ISETP.NE.AND P0, PT, R0, 0x1, PT ;  /* 0x000000010000780c */ /* 0x000fda0003f05270 */
[----:B------:R-:W-:Y:S05]  /*1770*/  @!P0 BRA `(.L_x_44) ;  /* 0x0000000000ac8947 */ /* 0x000fea0003800000 */
[----:B------:R-:W1:Y:S01]  /*1780*/  LDC.64 R6, c[0x0][0x380] ;  /* 0x0000e000ff067b82 */ /* 0x000e620000000a00 */
[----:B------:R-:W2:Y:S01]  /*1790*/  LDG.E.U16 R0, desc[UR36][R10.64] ;  /* 0x000000240a007981 */ /* 0x000ea2000c1e1500 */
[----:B-1----:R-:W-:-:S05]  /*17a0*/  IMAD.WIDE R6, R3, 0x2, R6 ;  /* 0x0000000203067825 */ /* 0x002fca00078e0206 */
[----:B------:R-:W2:Y:S01]  /*17b0*/  LDG.E.U16 R2, desc[UR36][R6.64] ;  /* 0x0000002406027981 */ /* 0x000ea2000c1e1500 */
[----:B------:R-:W-:Y:S01]  /*17c0*/  BSSY.RECONVERGENT B2, `(.L_x_45) ;  /* 0x0000012000027945 */ /* 0x000fe20003800200 */
[----:B--2---:R-:W-:-:S05]  /*17d0*/  VIMNMX.U16x2 R8, PT, PT, R2, R0, PT ;  /* 0x0000000002087248 */ /* 0x004fca0003fe0200 */
[----:B------:R-:W-:Y:S01]  /*17e0*/  IMAD.MOV R8, RZ, RZ, -R8 ;  /* 0x000000ffff087224 */ /* 0x000fe200078e0a08 */
[----:B------:R-:W-:-:S04]  /*17f0*/  VIMNMX.U16x2 R2, PT, PT, R2, R0, !PT ;  /* 0x0000000002027248 */ /* 0x000fc80007fe0200 */
[----:B0-----:R-:W-:-:S05]  /*1800*/  PRMT R9, R8, 0x7710, RZ ;  /* 0x0000771008097816 */ /* 0x001fca00000000ff */
[----:B------:R-:W-:-:S05]  /*1810*/  IMAD.IADD R2, R2, 0x1, R9 ;  /* 0x0000000102027824 */ /* 0x000fca00078e0209 */
[----:B------:R-:W-:-:S04]  /*1820*/  LOP3.LUT R2, R2, 0xffff, RZ, 0xc0, !PT ;  /* 0x0000ffff02027812 */ /* 0x000fc800078ec0ff */
[----:B------:R-:W-:-:S13]  /*1830*/  ISETP.GT.U32.AND P0, PT, R2, 0x1, PT ;  /* 0x000000010200780c */ /* 0x000fda0003f04070 */
[----:B------:R-:W-:Y:S05]  /*1840*/  @P0 BRA `(.L_x_46) ;  /* 0x0000000000240947 */ /* 0x000fea0003800000 */
[----:B------:R-:W2:Y:S01]  /*1850*/  LDG.E R15, desc[UR36][R4.64] ;  /* 0x00000024040f7981 */ /* 0x000ea2000c1e1900 */
[----:B------:R-:W0:Y:S02]  /*1860*/  LDC.64 R8, c[0x0][0x388] ;  /* 0x0000e200ff087b82 */ /* 0x000e240000000a00 */
[----:B0-----:R-:W-:-:S06]  /*1870*/  IMAD.WIDE R8, R3, 0x4, R8 ;  /* 0x0000000403087825 */ /* 0x001fcc00078e0208 */
[----:B--2---:R-:W2:Y:S04]  /*1880*/  ATOMG.E.MIN.S32.STRONG.GPU PT, R9, desc[UR36][R8.64], R15 ;  /* 0x8000000f080979a8 */ /* 0x004ea800089ef324 */
[----:B------:R-:W3:Y:S04]  /*1890*/  LDG.E R2, desc[UR36][R4.64] ;  /* 0x0000002404027981 */ /* 0x000ee8000c1e1900 */
[----:B--2---:R0:W-:Y:S04]  /*18a0*/  REDG.E.MIN.S32.STRONG.GPU desc[UR36][R4.64], R9 ;  /* 0x000000090400798e */ /* 0x0041e8000c92e324 */
[----:B------:R0:W5:Y:S01]  /*18b0*/  LDG.E.U16 R0, desc[UR36][R10.64] ;  /* 0x000000240a007981 */ /* 0x000162000c1e1500 */
[----:B---3--:R-:W-:-:S04]  /*18c0*/  ISETP.NE.AND P0, PT, R9, R2, PT ;  /* 0x000000020900720c */ /* 0x008fc80003f05270 */
[----:B------:R-:W-:-:S09]  /*18d0*/  SEL R17, R17, 0x1, !P0 ;  /* 0x0000000111117807 */ /* 0x000fd20004000000 */
.L_x_46:
[----:B------:R-:W-:Y:S05]  /*18e0*/  BSYNC.RECONVERGENT B2 ;  /* 0x0000000000027941 */ /* 0x000fea0003800200 */
.L_x_45:
        /* <DEDUP_REMOVED lines=15> */
[----:B--2---:R0:W-:Y:S01]  /*19e0*/  REDG.E.MIN.S32.STRONG.GPU desc[UR36][R4.64], R7 ;  /* 0x000000070400798e */ /* 0x0041e2000c92e324 */
[----:B---3--:R-:W-:-:S04]  /*19f0*/  ISETP.NE.AND P0, PT, R7, R0, PT ;  /* 0x000000000700720c */ /* 0x008fc80003f05270 */
[----:B------:R-:W-:-:S09]  /*1a00*/  SEL R17, R17, 0x1, !P0 ;  /* 0x0000000111117807 */ /* 0x000fd20004000000 */
.L_x_48:
[----:B------:R-:W-:Y:S05]  /*1a10*/  BSYNC.RECONVERGENT B2 ;  /* 0x0000000000027941 */ /* 0x000fea0003800200 */
.L_x_47:
[----:B------:R-:W-:-:S07]  /*1a20*/  VIADD R3, R3, 0x2 ;  /* 0x0000000203037836 */ /* 0x000fce0000000000 */
.L_x_44:
[----:B------:R-:W-:Y:S05]  /*1a30*/  BSYNC.RECONVERGENT B1 ;  /* 0x0000000000017941 */ /* 0x000fea0003800200 */
.L_x_43:
[----:B------:R-:W-:-:S04]  /*1a40*/  LOP3.LUT R13, R13, 0x1, RZ, 0xc0, !PT ;  /* 0x000000010d0d7812 */ /* 0x000fc800078ec0ff */
[----:B------:R-:W-:-:S13]  /*1a50*/  ISETP.NE.U32.AND P0, PT, R13, 0x1, PT ;  /* 0x000000010d00780c */ /* 0x000fda0003f05070 */
[----:B------:R-:W-:Y:S05]  /*1a60*/  @P0 BRA `(.L_x_12) ;  /* 0x0000000000540947 */ /* 0x000fea0003800000 */
[----:B0-----:R-:W0:Y:S01]  /*1a70*/  LDC.64 R6, c[0x0][0x380] ;  /* 0x0000e000ff067b82 */ /* 0x001e220000000a00 */
[----:B------:R-:W2:Y:S01]  /*1a80*/  LDG.E.U16 R10, desc[UR36][R10.64] ;  /* 0x000000240a0a7981 */ /* 0x000ea2000c1e1500 */
[----:B0-----:R-:W-:-:S06]  /*1a90*/  IMAD.WIDE R6, R3, 0x2, R6 ;  /* 0x0000000203067825 */ /* 0x001fcc00078e0206 */
[----:B------:R-:W2:Y:S02]  /*1aa0*/  LDG.E.U16 R6, desc[UR36][R6.64] ;  /* 0x0000002406067981 */ /* 0x000ea4000c1e1500 */
[CC--:B--2---:R-:W-:Y:S02]  /*1ab0*/  VIMNMX.U16x2 R0, PT, PT, R6.reuse, R10.reuse, PT ;  /* 0x0000000a06007248 */ /* 0x0c4fe40003fe0200 */
[----:B------:R-:W-:-:S03]  /*1ac0*/  VIMNMX.U16x2 R2, PT, PT, R6, R10, !PT ;  /* 0x0000000a06027248 */ /* 0x000fc60007fe0200 */
[--C-:B------:R-:W-:Y:S01]  /*1ad0*/  IMAD.MOV R9, RZ, RZ, -R0.reuse ;  /* 0x000000ffff097224 */ /* 0x100fe200078e0a00 */
[----:B------:R-:W-:-:S04]  /*1ae0*/  PRMT R0, R2, 0x7610, R0 ;  /* 0x0000761002007816 */ /* 0x000fc80000000000 */
[----:B------:R-:W-:-:S05]  /*1af0*/  PRMT R9, R9, 0x7710, RZ ;  /* 0x0000771009097816 */ /* 0x000fca00000000ff */
        /* <DEDUP_REMOVED lines=12> */
.L_x_12:
[----:B------:R-:W-:Y:S05]  /*1bc0*/  BSYNC.RECONVERGENT B0 ;  /* 0x0000000000007941 */ /* 0x000fea0003800200 */
.L_x_11:
[----:B------:R-:W2:Y:S01]  /*1bd0*/  LDCU UR4, c[0x0][0x390] ;  /* 0x00007200ff0477ac */ /* 0x000ea20008000800 */
[----:B------:R-:W-:Y:S02]  /*1be0*/  IMAD.IADD R19, R16, 0x1, R19 ;  /* 0x0000000110137824 */ /* 0x000fe400078e0213 */
[----:B------:R-:W-:Y:S02]  /*1bf0*/  VIADD R22, R22, 0x1 ;  /* 0x0000000116167836 */ /* 0x000fe40000000000 */
[----:B------:R-:W-:Y:S02]  /*1c00*/  VIADD R18, R18, 0x1 ;  /* 0x0000000112127836 */ /* 0x000fe40000000000 */
[----:B------:R-:W-:Y:S02]  /*1c10*/  VIADD R23, R23, 0x1 ;  /* 0x0000000117177836 */ /* 0x000fe40000000000 */
[----:B--2---:R-:W-:-:S05]  /*1c20*/  IMAD.U32 R0, RZ, RZ, UR4 ;  /* 0x00000004ff007e24 */ /* 0x004fca000f8e00ff */
[----:B------:R-:W-:-:S13]  /*1c30*/  ISETP.GE.AND P0, PT, R19, R0, PT ;  /* 0x000000001300720c */ /* 0x000fda0003f06270 */
[----:B------:R-:W-:Y:S05]  /*1c40*/  @!P0 BRA `(.L_x_49) ;  /* 0xffffffe400888947 */ /* 0x000fea000383ffff */
.L_x_5:
[----:B------:R-:W-:Y:S05]  /*1c50*/  BSYNC B7 ;  /* 0x0000000000077941 */ /* 0x000fea0003800000 */
.L_x_4:
[----:B-1----:R-:W1:Y:S02]  /*1c60*/  S2R R2, SR_TID.X ;  /* 0x0000000000027919 */ /* 0x002e640000002100 */
[----:B-1----:R-:W-:-:S13]  /*1c70*/  ISETP.NE.AND P0, PT, R2, RZ, PT ;  /* 0x000000ff0200720c */ /* 0x002fda0003f05270 */
[----:B------:R-:W-:Y:S05]  /*1c80*/  @P0 BRA `(.L_x_50) ;  /* 0x0000000000140947 */ /* 0x000fea0003800000 */
[----:B------:R-:W1:Y:S02]  /*1c90*/  LDC.64 R2, c[0x0][0x388] ;  /* 0x0000e200ff027b82 */ /* 0x000e640000000a00 */
[----:B-1----:R-:W-:-:S05]  /*1ca0*/  IMAD.WIDE R2, R0, 0x4, R2 ;  /* 0x0000000400027825 */ /* 0x002fca00078e0202 */
[----:B------:R-:W0:Y:S02]  /*1cb0*/  LDG.E R0, desc[UR36][R2.64] ;  /* 0x0000002402007981 */ /* 0x000e24000c1e1900 */
[----:B0-----:R-:W-:-:S05]  /*1cc0*/  VIADD R5, R0, 0x1 ;  /* 0x0000000100057836 */ /* 0x001fca0000000000 */
[----:B------:R1:W-:Y:S02]  /*1cd0*/  STG.E desc[UR36][R2.64], R5 ;  /* 0x0000000502007986 */ /* 0x0003e4000c101924 */
.L_x_50:
[----:B------:R-:W-:Y:S01]  /*1ce0*/  LOP3.LUT P0, RZ, R17, 0xff, RZ, 0xc0, !PT ;  /* 0x000000ff11ff7812 */ /* 0x000fe2000780c0ff */
[----:B------:R-:W-:-:S12]  /*1cf0*/  WARPSYNC.ALL ;  /* 0x0000000000007948 */ /* 0x000fd80003800000 */
[----:B------:R-:W-:Y:S06]  /*1d00*/  BAR.RED.OR.DEFER_BLOCKING 0x0, P0 ;  /* 0x0000000000007b1d */ /* 0x000fec0000014800 */
[----:B------:R-:W2:Y:S02]  /*1d10*/  B2R.RESULT RZ, P0 ;  /* 0x0000000000ff731c */ /* 0x000ea40000004000 */
[----:B--2---:R-:W-:Y:S05]  /*1d20*/  @P0 BRA `(.L_x_51) ;  /* 0xffffffe400240947 */ /* 0x004fea000383ffff */
.L_x_3:
[----:B------:R-:W-:Y:S05]  /*1d30*/  WARPSYNC.ALL ;  /* 0x0000000000007948 */ /* 0x000fea0003800000 */
[----:B------:R-:W-:Y:S06]  /*1d40*/  BAR.SYNC.DEFER_BLOCKING 0x0 ;  /* 0x0000000000007b1d */ /* 0x000fec0000010000 */
[----:B------:R-:W-:Y:S05]  /*1d50*/  EXIT ;  /* 0x000000000000794d */ /* 0x000fea0003800000 */
.L_x_52:
[----:B------:R-:W-:-:S00]  /*1d60*/  BRA `(.L_x_52) ;  /* 0xfffffffc00fc7947 */ /* 0x000fc0000383ffff */
[----:B------:R-:W-:-:S00]  /*1d70*/  NOP ;  /* 0x0000000000007918 */ /* 0x000fc00000000000 */
        /* <DEDUP_REMOVED lines=8> */
.L_x_53:


//--------------------- .nv.global.init           --------------------------
	.section	.nv.global.init,"aw",@progbits
.nv.global.init:
	.type		$str$2,@object
	.size		$str$2,($str - $str$2)
$str$2:
        /*0000*/ 	.byte	0x69, 0x64, 0x5b, 0x74, 0x5d, 0x20, 0x3c, 0x20, 0x6e, 0x74, 0x00
	.type		$str,@object
	.size		$str,($str$1 - $str)
$str:
        /*000b*/ 	.byte	0x69, 0x64, 0x5b, 0x74, 0x5d, 0x20, 0x21, 0x3d, 0x20, 0x39, 0x39, 0x39, 0x00
	.type		$str$1,@object
	.size		$str$1,(__unnamed_1 - $str$1)
$str$1:
        /*0018*/ 	.byte	0x2f, 0x74, 0x6d, 0x70, 0x2f, 0x73, 0x61, 0x73, 0x73, 0x5f, 0x63, 0x75, 0x5f, 0x32, 0x63, 0x61
        /*0028*/ 	.byte	0x64, 0x64, 0x61, 0x6f, 0x65, 0x2f, 0x6b, 0x2e, 0x63, 0x75, 0x00
	.type		__unnamed_1,@object
	.size		__unnamed_1,(.L_0 - __unnamed_1)
__unnamed_1:
        /*0033*/ 	.byte	0x76, 0x6f, 0x69, 0x64, 0x20, 0x70, 0x65, 0x72, 0x6d, 0x28, 0x63, 0x6f, 0x6e, 0x73, 0x74, 0x20
        /*0043*/ 	.byte	0x75, 0x6e, 0x73, 0x69, 0x67, 0x6e, 0x65, 0x64, 0x20, 0x73, 0x68, 0x6f, 0x72, 0x74, 0x20, 0x2a
        /*0053*/ 	.byte	0x2c, 0x20, 0x69, 0x6e, 0x74, 0x20, 0x2a, 0x2c, 0x20, 0x69, 0x6e, 0x74, 0x29, 0x00
.L_0:


//--------------------- .nv.shared.reserved.0     --------------------------
	.section	.nv.shared.reserved.0,"aw",@nobits
	.weak		__nv_reservedSMEM_offset_0_alias
	.size		__nv_reservedSMEM_offset_0_alias, 0, 64
	.other		__nv_reservedSMEM_offset_0_alias,@"STO_CUDA_RESERVED_SHARED STV_DEFAULT"
__nv_reservedSMEM_offset_0_alias:
	.zero		0
	.zero		64


//--------------------- .nv.constant0._Z4permPKtPii --------------------------
	.section	.nv.constant0._Z4permPKtPii,"a",@progbits
	.sectionflags	@""
	.align	4
.nv.constant0._Z4permPKtPii:
	.zero		916


//--------------------- SYMBOLS --------------------------

	.type		.nv.reservedSmem.offset0,@object
	.size		.nv.reservedSmem.offset0,0x4
	.type		__assertfail,@function
